//
// Generated by NVIDIA NVVM Compiler
//
// Compiler Build ID: CL-36424714
// Cuda compilation tools, release 13.0, V13.0.88
// Based on NVVM 20.0.0
//

.version 9.0
.target sm_100
.address_size 64

	// .globl	_Z5saxpyPKfS0_Pffi

.visible .entry _Z5saxpyPKfS0_Pffi(
	.param .u64 .ptr .align 1 _Z5saxpyPKfS0_Pffi_param_0,
	.param .u64 .ptr .align 1 _Z5saxpyPKfS0_Pffi_param_1,
	.param .u64 .ptr .align 1 _Z5saxpyPKfS0_Pffi_param_2,
	.param .f32 _Z5saxpyPKfS0_Pffi_param_3,
	.param .u32 _Z5saxpyPKfS0_Pffi_param_4
)
{
	.reg .pred 	%p<2>;
	.reg .b32 	%r<6>;
	.reg .b32 	%f<5>;
	.reg .b64 	%rd<11>;

	ld.param.u64 	%rd1, [_Z5saxpyPKfS0_Pffi_param_0];
	ld.param.u64 	%rd2, [_Z5saxpyPKfS0_Pffi_param_1];
	ld.param.u64 	%rd3, [_Z5saxpyPKfS0_Pffi_param_2];
	ld.param.f32 	%f1, [_Z5saxpyPKfS0_Pffi_param_3];
	ld.param.u32 	%r2, [_Z5saxpyPKfS0_Pffi_param_4];
	mov.u32 	%r3, %ctaid.x;
	mov.u32 	%r4, %ntid.x;
	mov.u32 	%r5, %tid.x;
	mad.lo.s32 	%r1, %r3, %r4, %r5;
	setp.ge.s32 	%p1, %r1, %r2;
	@%p1 bra 	$L__BB0_2;
	cvta.to.global.u64 	%rd4, %rd1;
	cvta.to.global.u64 	%rd5, %rd2;
	cvta.to.global.u64 	%rd6, %rd3;
	mul.wide.s32 	%rd7, %r1, 4;
	add.s64 	%rd8, %rd4, %rd7;
	ld.global.f32 	%f2, [%rd8];
	add.s64 	%rd9, %rd5, %rd7;
	ld.global.f32 	%f3, [%rd9];
	fma.rn.f32 	%f4, %f1, %f3, %f2;
	add.s64 	%rd10, %rd6, %rd7;
	st.global.f32 	[%rd10], %f4;
$L__BB0_2:
	ret;

}


// ===== COMPILED SASS (sm_100) =====

	.target	sm_100

	.elftype	@"ET_EXEC"


//--------------------- .note.nv.tkinfo           --------------------------
	.section	.note.nv.tkinfo,"",@"SHT_NOTE"
	.sectionflags	@"SHF_NOTE_NV_TKINFO"
	.tkinfo
        /*0018*/ 	.word	0x00000002
        /*0030*/ 	.string	""
        /*0030*/ 	.string	"ptxas"
        /*0030*/ 	.string	"Cuda compilation tools, release 13.0, V13.0.88"
        /*0030*/ 	.string	"Build cuda_13.0.r13.0/compiler.36424714_0"
        /*0030*/ 	.string	"-arch sm_100 -m 64 "



//--------------------- .note.nv.cuinfo           --------------------------
	.section	.note.nv.cuinfo,"",@"SHT_NOTE"
	.sectionflags	@"SHF_NOTE_NV_CUINFO"
        /*0018*/ 	.short	0x0002
        /*001a*/ 	.short	0x0064
        /*001c*/ 	.short	0x0082
	.zero		2


//--------------------- .nv.info                  --------------------------
	.section	.nv.info,"",@"SHT_CUDA_INFO"
	.align	4


	//----- nvinfo : EIATTR_REGCOUNT
	.align		4
        /*0000*/ 	.byte	0x04, 0x2f
        /*0002*/ 	.short	(.L_1 - .L_0)
	.align		4
.L_0:
        /*0004*/ 	.word	index@(_Z5saxpyPKfS0_Pffi)
        /*0008*/ 	.word	0x0000000c


	//----- nvinfo : EIATTR_FRAME_SIZE
	.align		4
.L_1:
        /*000c*/ 	.byte	0x04, 0x11
        /*000e*/ 	.short	(.L_3 - .L_2)
	.align		4
.L_2:
        /*0010*/ 	.word	index@(_Z5saxpyPKfS0_Pffi)
        /*0014*/ 	.word	0x00000000


	//----- nvinfo : EIATTR_MIN_STACK_SIZE
	.align		4
.L_3:
        /*0018*/ 	.byte	0x04, 0x12
        /*001a*/ 	.short	(.L_5 - .L_4)
	.align		4
.L_4:
        /*001c*/ 	.word	index@(_Z5saxpyPKfS0_Pffi)
        /*0020*/ 	.word	0x00000000
.L_5:


//--------------------- .nv.compat                --------------------------
	.section	.nv.compat,"",@"SHT_CUDA_COMPAT_INFO"
	.align	4
        /*0000*/ 	.byte	0x02, 0x09, 0x00, 0x00, 0x02, 0x02, 0x01, 0x00, 0x02, 0x05, 0x05, 0x00, 0x03, 0x07, 0x01, 0x01
        /*0010*/ 	.byte	0x02, 0x03, 0x00, 0x00, 0x02, 0x06, 0x01, 0x00, 0x04, 0x0b, 0x08, 0x00, 0x09, 0x00, 0x00, 0x00
        /*0020*/ 	.byte	0x00, 0x00, 0x00, 0x00


//--------------------- .nv.info._Z5saxpyPKfS0_Pffi --------------------------
	.section	.nv.info._Z5saxpyPKfS0_Pffi,"",@"SHT_CUDA_INFO"
	.sectionflags	@""
	.align	4


	//----- nvinfo : EIATTR_CUDA_API_VERSION
	.align		4
        /*0000*/ 	.byte	0x04, 0x37
        /*0002*/ 	.short	(.L_7 - .L_6)
.L_6:
        /*0004*/ 	.word	0x00000082


	//----- nvinfo : EIATTR_KPARAM_INFO
	.align		4
.L_7:
        /*0008*/ 	.byte	0x04, 0x17
        /*000a*/ 	.short	(.L_9 - .L_8)
.L_8:
        /*000c*/ 	.word	0x00000000
        /*0010*/ 	.short	0x0004
        /*0012*/ 	.short	0x001c
        /*0014*/ 	.byte	0x00, 0xf0, 0x11, 0x00


	//----- nvinfo : EIATTR_KPARAM_INFO
	.align		4
.L_9:
        /*0018*/ 	.byte	0x04, 0x17
        /*001a*/ 	.short	(.L_11 - .L_10)
.L_10:
        /*001c*/ 	.word	0x00000000
        /*0020*/ 	.short	0x0003
        /*0022*/ 	.short	0x0018
        /*0024*/ 	.byte	0x00, 0xf0, 0x11, 0x00


	//----- nvinfo : EIATTR_KPARAM_INFO
	.align		4
.L_11:
        /*0028*/ 	.byte	0x04, 0x17
        /*002a*/ 	.short	(.L_13 - .L_12)
.L_12:
        /*002c*/ 	.word	0x00000000
        /*0030*/ 	.short	0x0002
        /*0032*/ 	.short	0x0010
        /*0034*/ 	.byte	0x00, 0xf5, 0x21, 0x00


	//----- nvinfo : EIATTR_KPARAM_INFO
	.align		4
.L_13:
        /*0038*/ 	.byte	0x04, 0x17
        /*003a*/ 	.short	(.L_15 - .L_14)
.L_14:
        /*003c*/ 	.word	0x00000000
        /*0040*/ 	.short	0x0001
        /*0042*/ 	.short	0x0008
        /*0044*/ 	.byte	0x00, 0xf5, 0x21, 0x00


	//----- nvinfo : EIATTR_KPARAM_INFO
	.align		4
.L_15:
        /*0048*/ 	.byte	0x04, 0x17
        /*004a*/ 	.short	(.L_17 - .L_16)
.L_16:
        /*004c*/ 	.word	0x00000000
        /*0050*/ 	.short	0x0000
        /*0052*/ 	.short	0x0000
        /*0054*/ 	.byte	0x00, 0xf5, 0x21, 0x00


	//----- nvinfo : EIATTR_SPARSE_MMA_MASK
	.align		4
.L_17:
        /*0058*/ 	.byte	0x03, 0x50
        /*005a*/ 	.short	0x0000


	//----- nvinfo : EIATTR_MAXREG_COUNT
	.align		4
        /*005c*/ 	.byte	0x03, 0x1b
        /*005e*/ 	.short	0x00ff


	//----- nvinfo : EIATTR_MERCURY_ISA_VERSION
	.align		4
        /*0060*/ 	.byte	0x03, 0x5f
        /*0062*/ 	.short	0x0101


	//----- nvinfo : EIATTR_VRC_CTA_INIT_COUNT
	.align		4
        /*0064*/ 	.byte	0x02, 0x4a
	.zero		1
	.zero		1


	//----- nvinfo : EIATTR_EXIT_INSTR_OFFSETS
	.align		4
        /*0068*/ 	.byte	0x04, 0x1c
        /*006a*/ 	.short	(.L_19 - .L_18)


	//   ....[0]....
.L_18:
        /*006c*/ 	.word	0x00000070


	//   ....[1]....
        /*0070*/ 	.word	0x00000140


	//----- nvinfo : EIATTR_CBANK_PARAM_SIZE
	.align		4
.L_19:
        /*0074*/ 	.byte	0x03, 0x19
        /*0076*/ 	.short	0x0020


	//----- nvinfo : EIATTR_PARAM_CBANK
	.align		4
        /*0078*/ 	.byte	0x04, 0x0a
        /*007a*/ 	.short	(.L_21 - .L_20)
	.align		4
.L_20:
        /*007c*/ 	.word	index@(.nv.constant0._Z5saxpyPKfS0_Pffi)
        /*0080*/ 	.short	0x0380
        /*0082*/ 	.short	0x0020


	//----- nvinfo : EIATTR_SW_WAR
	.align		4
.L_21:
        /*0084*/ 	.byte	0x04, 0x36
        /*0086*/ 	.short	(.L_23 - .L_22)
.L_22:
        /*0088*/ 	.word	0x00000008
.L_23:


//--------------------- .nv.callgraph             --------------------------
	.section	.nv.callgraph,"",@"SHT_CUDA_CALLGRAPH"
	.align	4
	.sectionentsize	8
	.align		4
        /*0000*/ 	.word	0x00000000
	.align		4
        /*0004*/ 	.word	0xffffffff
	.align		4
        /*0008*/ 	.word	0x00000000
	.align		4
        /*000c*/ 	.word	0xfffffffe
	.align		4
        /*0010*/ 	.word	0x00000000
	.align		4
        /*0014*/ 	.word	0xfffffffd
	.align		4
        /*0018*/ 	.word	0x00000000
	.align		4
        /*001c*/ 	.word	0xfffffffc


//--------------------- .text._Z5saxpyPKfS0_Pffi  --------------------------
	.section	.text._Z5saxpyPKfS0_Pffi,"ax",@progbits
	.align	128
        .global         _Z5saxpyPKfS0_Pffi
        .type           _Z5saxpyPKfS0_Pffi,@function
        .size           _Z5saxpyPKfS0_Pffi,(.L_x_1 - _Z5saxpyPKfS0_Pffi)
        .other          _Z5saxpyPKfS0_Pffi,@"STO_CUDA_ENTRY STV_DEFAULT"
_Z5saxpyPKfS0_Pffi:
.text._Z5saxpyPKfS0_Pffi:
[----:B------:R-:W-:Y:S01]  /*0000*/  LDC R1, c[0x0][0x37c] ;  /* 0x0000df00ff017b82 */ /* 0x000fe20000000800 */
[----:B------:R-:W0:Y:S07]  /*0010*/  S2R R0, SR_TID.X ;  /* 0x0000000000007919 */ /* 0x000e2e0000002100 */
[----:B------:R-:W0:Y:S01]  /*0020*/  S2UR UR4, SR_CTAID.X ;  /* 0x00000000000479c3 */ /* 0x000e220000002500 */
[----:B------:R-:W1:Y:S07]  /*0030*/  LDCU UR5, c[0x0][0x39c] ;  /* 0x00007380ff0577ac */ /* 0x000e6e0008000800 */
[----:B------:R-:W0:Y:S02]  /*0040*/  LDC R9, c[0x0][0x360] ;  /* 0x0000d800ff097b82 */ /* 0x000e240000000800 */
[----:B0-----:R-:W-:-:S05]  /*0050*/  IMAD R9, R9, UR4, R0 ;  /* 0x0000000409097c24 */ /* 0x001fca000f8e0200 */
[----:B-1----:R-:W-:-:S13]  /*0060*/  ISETP.GE.AND P0, PT, R9, UR5, PT ;  /* 0x0000000509007c0c */ /* 0x002fda000bf06270 */
[----:B------:R-:W-:Y:S05]  /*0070*/  @P0 EXIT ;  /* 0x000000000000094d */ /* 0x000fea0003800000 */
[----:B------:R-:W0:Y:S01]  /*0080*/  LDC.64 R2, c[0x0][0x380] ;  /* 0x0000e000ff027b82 */ /* 0x000e220000000a00 */
[----:B------:R-:W1:Y:S01]  /*0090*/  LDCU.64 UR4, c[0x0][0x358] ;  /* 0x00006b00ff0477ac */ /* 0x000e620008000a00 */
[----:B------:R-:W2:Y:S06]  /*00a0*/  LDCU UR6, c[0x0][0x398] ;  /* 0x00007300ff0677ac */ /* 0x000eac0008000800 */
[----:B------:R-:W3:Y:S08]  /*00b0*/  LDC.64 R4, c[0x0][0x388] ;  /* 0x0000e200ff047b82 */ /* 0x000ef00000000a00 */
[----:B------:R-:W4:Y:S01]  /*00c0*/  LDC.64 R6, c[0x0][0x390] ;  /* 0x0000e400ff067b82 */ /* 0x000f220000000a00 */
[----:B0-----:R-:W-:-:S06]  /*00d0*/  IMAD.WIDE R2, R9, 0x4, R2 ;  /* 0x0000000409027825 */ /* 0x001fcc00078e0202 */
[----:B-1----:R-:W2:Y:S01]  /*00e0*/  LDG.E R2, desc[UR4][R2.64] ;  /* 0x0000000402027981 */ /* 0x002ea2000c1e1900 */
[----:B---3--:R-:W-:-:S06]  /*00f0*/  IMAD.WIDE R4, R9, 0x4, R4 ;  /* 0x0000000409047825 */ /* 0x008fcc00078e0204 */
[----:B------:R-:W2:Y:S01]  /*0100*/  LDG.E R5, desc[UR4][R4.64] ;  /* 0x0000000404057981 */ /* 0x000ea2000c1e1900 */
[----:B----4-:R-:W-:-:S04]  /*0110*/  IMAD.WIDE R6, R9, 0x4, R6 ;  /* 0x0000000409067825 */ /* 0x010fc800078e0206 */
[----:B--2---:R-:W-:-:S05]  /*0120*/  FFMA R9, R5, UR6, R2 ;  /* 0x0000000605097c23 */ /* 0x004fca0008000002 */
[----:B------:R-:W-:Y:S01]  /*0130*/  STG.E desc[UR4][R6.64], R9 ;  /* 0x0000000906007986 */ /* 0x000fe2000c101904 */
[----:B------:R-:W-:Y:S05]  /*0140*/  EXIT ;  /* 0x000000000000794d */ /* 0x000fea0003800000 */
.L_x_0:
[----:B------:R-:W-:-:S00]  /*0150*/  BRA `(.L_x_0) ;  /* 0xfffffffc00fc7947 */ /* 0x000fc0000383ffff */
[----:B------:R-:W-:-:S00]  /*0160*/  NOP ;  /* 0x0000000000007918 */ /* 0x000fc00000000000 */
        /* <DEDUP_REMOVED lines=9> */
.L_x_1:


//--------------------- .nv.shared.reserved.0     --------------------------
	.section	.nv.shared.reserved.0,"aw",@nobits
	.weak		__nv_reservedSMEM_offset_0_alias
	.size		__nv_reservedSMEM_offset_0_alias, 0, 64
	.other		__nv_reservedSMEM_offset_0_alias,@"STO_CUDA_RESERVED_SHARED STV_DEFAULT"
__nv_reservedSMEM_offset_0_alias:
	.zero		0
	.zero		64


//--------------------- .nv.constant0._Z5saxpyPKfS0_Pffi --------------------------
	.section	.nv.constant0._Z5saxpyPKfS0_Pffi,"a",@progbits
	.sectionflags	@""
	.align	4
.nv.constant0._Z5saxpyPKfS0_Pffi:
	.zero		928


//--------------------- SYMBOLS --------------------------

	.type		.nv.reservedSmem.offset0,@object
	.size		.nv.reservedSmem.offset0,0x4
